//
// Generated by NVIDIA NVVM Compiler
//
// Compiler Build ID: CL-36424714
// Cuda compilation tools, release 13.0, V13.0.88
// Based on NVVM 20.0.0
//

.version 9.0
.target sm_100
.address_size 64

	// .globl	_Z11vote_activev
.extern .func  (.param .b32 func_retval0) vprintf
(
	.param .b64 vprintf_param_0,
	.param .b64 vprintf_param_1
)
;
.global .align 1 .b8 $str[25] = {116, 105, 100, 32, 61, 32, 37, 100, 44, 32, 102, 117, 108, 108, 109, 97, 115, 107, 32, 61, 32, 37, 120, 10};
.global .align 1 .b8 $str$1[21] = {116, 105, 100, 32, 61, 32, 37, 100, 44, 32, 109, 97, 115, 107, 32, 61, 32, 37, 120, 10};

.visible .entry _Z11vote_activev()
{
	.local .align 8 .b8 	__local_depot0[8];
	.reg .b64 	%SP;
	.reg .b64 	%SPL;
	.reg .pred 	%p<2>;
	.reg .b32 	%r<14>;
	.reg .b64 	%rd<8>;

	mov.u64 	%SPL, __local_depot0;
	cvta.local.u64 	%SP, %SPL;
	add.u64 	%rd2, %SP, 0;
	add.u64 	%rd1, %SPL, 0;
	mov.u32 	%r5, %ntid.x;
	mov.u32 	%r6, %ctaid.x;
	mov.u32 	%r7, %tid.x;
	mad.lo.s32 	%r2, %r5, %r6, %r7;
	// begin inline asm
	activemask.b32 %r4;
	// end inline asm
	st.local.v2.u32 	[%rd1], {%r2, %r4};
	mov.u64 	%rd3, $str;
	cvta.global.u64 	%rd4, %rd3;
	{ // callseq 0, 0
	.param .b64 param0;
	st.param.b64 	[param0], %rd4;
	.param .b64 param1;
	st.param.b64 	[param1], %rd2;
	.param .b32 retval0;
	call.uni (retval0), 
	vprintf, 
	(
	param0, 
	param1
	);
	ld.param.b32 	%r8, [retval0];
	} // callseq 0
	and.b32  	%r10, %r2, 1;
	setp.eq.b32 	%p1, %r10, 1;
	@%p1 bra 	$L__BB0_2;
	// begin inline asm
	activemask.b32 %r11;
	// end inline asm
	st.local.v2.u32 	[%rd1], {%r2, %r11};
	mov.u64 	%rd5, $str$1;
	cvta.global.u64 	%rd6, %rd5;
	{ // callseq 1, 0
	.param .b64 param0;
	st.param.b64 	[param0], %rd6;
	.param .b64 param1;
	st.param.b64 	[param1], %rd2;
	.param .b32 retval0;
	call.uni (retval0), 
	vprintf, 
	(
	param0, 
	param1
	);
	ld.param.b32 	%r12, [retval0];
	} // callseq 1
$L__BB0_2:
	ret;

}


// ===== COMPILED SASS (sm_100) =====

	.target	sm_100

	.elftype	@"ET_EXEC"


//--------------------- .note.nv.tkinfo           --------------------------
	.section	.note.nv.tkinfo,"",@"SHT_NOTE"
	.sectionflags	@"SHF_NOTE_NV_TKINFO"
	.tkinfo
        /*0018*/ 	.word	0x00000002
        /*0030*/ 	.string	""
        /*0030*/ 	.string	"ptxas"
        /*0030*/ 	.string	"Cuda compilation tools, release 13.0, V13.0.88"
        /*0030*/ 	.string	"Build cuda_13.0.r13.0/compiler.36424714_0"
        /*0030*/ 	.string	"-arch sm_100 -m 64 "



//--------------------- .note.nv.cuinfo           --------------------------
	.section	.note.nv.cuinfo,"",@"SHT_NOTE"
	.sectionflags	@"SHF_NOTE_NV_CUINFO"
        /*0018*/ 	.short	0x0002
        /*001a*/ 	.short	0x0064
        /*001c*/ 	.short	0x0082
	.zero		2


//--------------------- .nv.info                  --------------------------
	.section	.nv.info,"",@"SHT_CUDA_INFO"
	.align	4


	//----- nvinfo : EIATTR_REGCOUNT
	.align		4
        /*0000*/ 	.byte	0x04, 0x2f
        /*0002*/ 	.short	(.L_3 - .L_2)
	.align		4
.L_2:
        /*0004*/ 	.word	index@(_Z11vote_activev)
        /*0008*/ 	.word	0x00000018


	//----- nvinfo : EIATTR_FRAME_SIZE
	.align		4
.L_3:
        /*000c*/ 	.byte	0x04, 0x11
        /*000e*/ 	.short	(.L_5 - .L_4)
	.align		4
.L_4:
        /*0010*/ 	.word	index@(_Z11vote_activev)
        /*0014*/ 	.word	0x00000008


	//----- nvinfo : EIATTR_MIN_STACK_SIZE
	.align		4
.L_5:
        /*0018*/ 	.byte	0x04, 0x12
        /*001a*/ 	.short	(.L_7 - .L_6)
	.align		4
.L_6:
        /*001c*/ 	.word	index@(_Z11vote_activev)
        /*0020*/ 	.word	0x00000008
.L_7:


//--------------------- .nv.compat                --------------------------
	.section	.nv.compat,"",@"SHT_CUDA_COMPAT_INFO"
	.align	4
        /*0000*/ 	.byte	0x02, 0x09, 0x00, 0x00, 0x02, 0x02, 0x01, 0x00, 0x02, 0x05, 0x05, 0x00, 0x03, 0x07, 0x01, 0x01
        /*0010*/ 	.byte	0x02, 0x03, 0x00, 0x00, 0x02, 0x06, 0x01, 0x00, 0x04, 0x0b, 0x08, 0x00, 0x09, 0x00, 0x00, 0x00
        /*0020*/ 	.byte	0x00, 0x00, 0x00, 0x00


//--------------------- .nv.info._Z11vote_activev --------------------------
	.section	.nv.info._Z11vote_activev,"",@"SHT_CUDA_INFO"
	.sectionflags	@""
	.align	4


	//----- nvinfo : EIATTR_CUDA_API_VERSION
	.align		4
        /*0000*/ 	.byte	0x04, 0x37
        /*0002*/ 	.short	(.L_9 - .L_8)
.L_8:
        /*0004*/ 	.word	0x00000082


	//----- nvinfo : EIATTR_SPARSE_MMA_MASK
	.align		4
.L_9:
        /*0008*/ 	.byte	0x03, 0x50
        /*000a*/ 	.short	0x0000


	//----- nvinfo : EIATTR_MAXREG_COUNT
	.align		4
        /*000c*/ 	.byte	0x03, 0x1b
        /*000e*/ 	.short	0x00ff


	//----- nvinfo : EIATTR_EXTERNS
	.align		4
        /*0010*/ 	.byte	0x04, 0x0f
        /*0012*/ 	.short	(.L_11 - .L_10)


	//   ....[0]....
	.align		4
.L_10:
        /*0014*/ 	.word	index@(vprintf)


	//----- nvinfo : EIATTR_MERCURY_ISA_VERSION
	.align		4
.L_11:
        /*0018*/ 	.byte	0x03, 0x5f
        /*001a*/ 	.short	0x0101


	//----- nvinfo : EIATTR_VRC_CTA_INIT_COUNT
	.align		4
        /*001c*/ 	.byte	0x02, 0x4a
	.zero		1
	.zero		1


	//----- nvinfo : EIATTR_SYSCALL_OFFSETS
	.align		4
        /*0020*/ 	.byte	0x04, 0x46
        /*0022*/ 	.short	(.L_13 - .L_12)


	//   ....[0]....
.L_12:
        /*0024*/ 	.word	0x00000140


	//   ....[1]....
        /*0028*/ 	.word	0x00000220


	//----- nvinfo : EIATTR_EXIT_INSTR_OFFSETS
	.align		4
.L_13:
        /*002c*/ 	.byte	0x04, 0x1c
        /*002e*/ 	.short	(.L_15 - .L_14)


	//   ....[0]....
.L_14:
        /*0030*/ 	.word	0x00000170


	//   ....[1]....
        /*0034*/ 	.word	0x00000230


	//----- nvinfo : EIATTR_CRS_STACK_SIZE
	.align		4
.L_15:
        /*0038*/ 	.byte	0x04, 0x1e
        /*003a*/ 	.short	(.L_17 - .L_16)
.L_16:
        /*003c*/ 	.word	0x00000000


	//----- nvinfo : EIATTR_SW_WAR
	.align		4
.L_17:
        /*0040*/ 	.byte	0x04, 0x36
        /*0042*/ 	.short	(.L_19 - .L_18)
.L_18:
        /*0044*/ 	.word	0x00000008
.L_19:


//--------------------- .nv.callgraph             --------------------------
	.section	.nv.callgraph,"",@"SHT_CUDA_CALLGRAPH"
	.align	4
	.sectionentsize	8
	.align		4
        /*0000*/ 	.word	0x00000000
	.align		4
        /*0004*/ 	.word	0xffffffff
	.align		4
        /*0008*/ 	.word	index@(_Z11vote_activev)
	.align		4
        /*000c*/ 	.word	index@(vprintf)
	.align		4
        /*0010*/ 	.word	0x00000000
	.align		4
        /*0014*/ 	.word	0xfffffffe
	.align		4
        /*0018*/ 	.word	0x00000000
	.align		4
        /*001c*/ 	.word	0xfffffffd
	.align		4
        /*0020*/ 	.word	0x00000000
	.align		4
        /*0024*/ 	.word	0xfffffffc


//--------------------- .nv.constant4             --------------------------
	.section	.nv.constant4,"a",@progbits
	.align	8
	.align		8
.nv.constant4:
        /*0000*/ 	.dword	vprintf
	.align		8
        /*0008*/ 	.dword	$str
	.align		8
        /*0010*/ 	.dword	$str$1


//--------------------- .text._Z11vote_activev    --------------------------
	.section	.text._Z11vote_activev,"ax",@progbits
	.align	128
        .global         _Z11vote_activev
        .type           _Z11vote_activev,@function
        .size           _Z11vote_activev,(.L_x_3 - _Z11vote_activev)
        .other          _Z11vote_activev,@"STO_CUDA_ENTRY STV_DEFAULT"
_Z11vote_activev:
.text._Z11vote_activev:
[----:B------:R-:W0:Y:S01]  /*0000*/  LDC R1, c[0x0][0x37c] ;  /* 0x0000df00ff017b82 */ /* 0x000e220000000800 */
[----:B------:R-:W1:Y:S01]  /*0010*/  S2R R2, SR_CTAID.X ;  /* 0x0000000000027919 */ /* 0x000e620000002500 */
[----:B------:R-:W2:Y:S01]  /*0020*/  LDCU UR5, c[0x0][0x2fc] ;  /* 0x00005f80ff0577ac */ /* 0x000ea20008000800 */
[----:B0-----:R-:W-:Y:S01]  /*0030*/  VIADD R1, R1, 0xfffffff8 ;  /* 0xfffffff801017836 */ /* 0x001fe20000000000 */
[----:B------:R-:W-:Y:S01]  /*0040*/  VOTE.ANY R3, PT, PT ;  /* 0x0000000000037806 */ /* 0x000fe200038e0100 */
[----:B------:R-:W1:Y:S01]  /*0050*/  S2R R5, SR_TID.X ;  /* 0x0000000000057919 */ /* 0x000e620000002100 */
[----:B------:R-:W1:Y:S01]  /*0060*/  LDCU UR6, c[0x0][0x360] ;  /* 0x00006c00ff0677ac */ /* 0x000e620008000800 */
[----:B------:R-:W-:Y:S01]  /*0070*/  MOV R16, 0x0 ;  /* 0x0000000000107802 */ /* 0x000fe20000000f00 */
[----:B------:R-:W0:Y:S03]  /*0080*/  LDCU UR4, c[0x0][0x2f8] ;  /* 0x00005f00ff0477ac */ /* 0x000e260008000800 */
[----:B------:R3:W4:Y:S01]  /*0090*/  LDC.64 R8, c[0x4][R16] ;  /* 0x0100000010087b82 */ /* 0x0007220000000a00 */
[----:B0-----:R-:W-:-:S05]  /*00a0*/  IADD3 R17, P0, PT, R1, UR4, RZ ;  /* 0x0000000401117c10 */ /* 0x001fca000ff1e0ff */
[----:B--2---:R-:W-:Y:S02]  /*00b0*/  IMAD.X R18, RZ, RZ, UR5, P0 ;  /* 0x00000005ff127e24 */ /* 0x004fe400080e06ff */
[----:B------:R-:W-:Y:S02]  /*00c0*/  IMAD.MOV.U32 R6, RZ, RZ, R17 ;  /* 0x000000ffff067224 */ /* 0x000fe400078e0011 */
[----:B-1----:R-:W-:Y:S01]  /*00d0*/  IMAD R2, R2, UR6, R5 ;  /* 0x0000000602027c24 */ /* 0x002fe2000f8e0205 */
[----:B------:R-:W0:Y:S01]  /*00e0*/  LDCU.64 UR6, c[0x4][0x8] ;  /* 0x01000100ff0677ac */ /* 0x000e220008000a00 */
[----:B------:R-:W-:-:S03]  /*00f0*/  IMAD.MOV.U32 R7, RZ, RZ, R18 ;  /* 0x000000ffff077224 */ /* 0x000fc600078e0012 */
[----:B------:R3:W-:Y:S01]  /*0100*/  STL.64 [R1], R2 ;  /* 0x0000000201007387 */ /* 0x0007e20000100a00 */
[----:B0-----:R-:W-:Y:S01]  /*0110*/  IMAD.U32 R4, RZ, RZ, UR6 ;  /* 0x00000006ff047e24 */ /* 0x001fe2000f8e00ff */
[----:B---3--:R-:W-:-:S07]  /*0120*/  MOV R5, UR7 ;  /* 0x0000000700057c02 */ /* 0x008fce0008000f00 */
[----:B------:R-:W-:-:S07]  /*0130*/  LEPC R20, `(.L_x_0) ;  /* 0x000000001014794e */ /* 0x000fce0000000000 */
[----:B----4-:R-:W-:Y:S05]  /*0140*/  CALL.ABS.NOINC R8 ;  /* 0x0000000008007343 */ /* 0x010fea0003c00000 */
.L_x_0:
[----:B------:R-:W-:-:S04]  /*0150*/  LOP3.LUT R0, R2, 0x1, RZ, 0xc0, !PT ;  /* 0x0000000102007812 */ /* 0x000fc800078ec0ff */
[----:B------:R-:W-:-:S13]  /*0160*/  ISETP.NE.U32.AND P0, PT, R0, 0x1, PT ;  /* 0x000000010000780c */ /* 0x000fda0003f05070 */
[----:B------:R-:W-:Y:S05]  /*0170*/  @!P0 EXIT ;  /* 0x000000000000894d */ /* 0x000fea0003800000 */
[----:B------:R-:W-:Y:S01]  /*0180*/  MOV R8, R2 ;  /* 0x0000000200087202 */ /* 0x000fe20000000f00 */
[----:B------:R-:W0:Y:S01]  /*0190*/  LDCU.64 UR4, c[0x4][0x10] ;  /* 0x01000200ff0477ac */ /* 0x000e220008000a00 */
[----:B------:R-:W-:Y:S01]  /*01a0*/  VOTE.ANY R9, PT, PT ;  /* 0x0000000000097806 */ /* 0x000fe200038e0100 */
[----:B------:R1:W2:Y:S01]  /*01b0*/  LDC.64 R2, c[0x4][R16] ;  /* 0x0100000010027b82 */ /* 0x0002a20000000a00 */
[----:B------:R-:W-:Y:S01]  /*01c0*/  MOV R6, R17 ;  /* 0x0000001100067202 */ /* 0x000fe20000000f00 */
[----:B------:R-:W-:Y:S02]  /*01d0*/  IMAD.MOV.U32 R7, RZ, RZ, R18 ;  /* 0x000000ffff077224 */ /* 0x000fe400078e0012 */
[----:B------:R1:W-:Y:S01]  /*01e0*/  STL.64 [R1], R8 ;  /* 0x0000000801007387 */ /* 0x0003e20000100a00 */
[----:B0-----:R-:W-:Y:S02]  /*01f0*/  IMAD.U32 R4, RZ, RZ, UR4 ;  /* 0x00000004ff047e24 */ /* 0x001fe4000f8e00ff */
[----:B-1----:R-:W-:-:S07]  /*0200*/  IMAD.U32 R5, RZ, RZ, UR5 ;  /* 0x00000005ff057e24 */ /* 0x002fce000f8e00ff */
[----:B------:R-:W-:-:S07]  /*0210*/  LEPC R20, `(.L_x_1) ;  /* 0x000000001014794e */ /* 0x000fce0000000000 */
[----:B--2---:R-:W-:Y:S05]  /*0220*/  CALL.ABS.NOINC R2 ;  /* 0x0000000002007343 */ /* 0x004fea0003c00000 */
.L_x_1:
[----:B------:R-:W-:Y:S05]  /*0230*/  EXIT ;  /* 0x000000000000794d */ /* 0x000fea0003800000 */
.L_x_2:
[----:B------:R-:W-:-:S00]  /*0240*/  BRA `(.L_x_2) ;  /* 0xfffffffc00fc7947 */ /* 0x000fc0000383ffff */
[----:B------:R-:W-:-:S00]  /*0250*/  NOP ;  /* 0x0000000000007918 */ /* 0x000fc00000000000 */
        /* <DEDUP_REMOVED lines=10> */
.L_x_3:


//--------------------- .nv.global.init           --------------------------
	.section	.nv.global.init,"aw",@progbits
.nv.global.init:
	.type		$str$1,@object
	.size		$str$1,($str - $str$1)
$str$1:
        /*0000*/ 	.byte	0x74, 0x69, 0x64, 0x20, 0x3d, 0x20, 0x25, 0x64, 0x2c, 0x20, 0x6d, 0x61, 0x73, 0x6b, 0x20, 0x3d
        /*0010*/ 	.byte	0x20, 0x25, 0x78, 0x0a, 0x00
	.type		$str,@object
	.size		$str,(.L_0 - $str)
$str:
        /*0015*/ 	.byte	0x74, 0x69, 0x64, 0x20, 0x3d, 0x20, 0x25, 0x64, 0x2c, 0x20, 0x66, 0x75, 0x6c, 0x6c, 0x6d, 0x61
        /*0025*/ 	.byte	0x73, 0x6b, 0x20, 0x3d, 0x20, 0x25, 0x78, 0x0a, 0x00
.L_0:


//--------------------- .nv.shared.reserved.0     --------------------------
	.section	.nv.shared.reserved.0,"aw",@nobits
	.weak		__nv_reservedSMEM_offset_0_alias
	.size		__nv_reservedSMEM_offset_0_alias, 0, 64
	.other		__nv_reservedSMEM_offset_0_alias,@"STO_CUDA_RESERVED_SHARED STV_DEFAULT"
__nv_reservedSMEM_offset_0_alias:
	.zero		0
	.zero		64


//--------------------- .nv.constant0._Z11vote_activev --------------------------
	.section	.nv.constant0._Z11vote_activev,"a",@progbits
	.sectionflags	@""
	.align	4
.nv.constant0._Z11vote_activev:
	.zero		896


//--------------------- SYMBOLS --------------------------

	.type		.nv.reservedSmem.offset0,@object
	.size		.nv.reservedSmem.offset0,0x4
	.type		vprintf,@function
